//
// Generated by NVIDIA NVVM Compiler
//
// Compiler Build ID: CL-36424714
// Cuda compilation tools, release 13.0, V13.0.88
// Based on NVVM 20.0.0
//

.version 9.0
.target sm_100
.address_size 64

	// .globl	_Z16ThreadLoadKernelv
.global .align 1 .b8 _ZN34_INTERNAL_f00b9d62_4_k_cu_19b1a6ea4cuda3std3__45__cpo5beginE[1];
.global .align 1 .b8 _ZN34_INTERNAL_f00b9d62_4_k_cu_19b1a6ea4cuda3std3__45__cpo3endE[1];
.global .align 1 .b8 _ZN34_INTERNAL_f00b9d62_4_k_cu_19b1a6ea4cuda3std3__45__cpo6cbeginE[1];
.global .align 1 .b8 _ZN34_INTERNAL_f00b9d62_4_k_cu_19b1a6ea4cuda3std3__45__cpo4cendE[1];
.global .align 1 .b8 _ZN34_INTERNAL_f00b9d62_4_k_cu_19b1a6ea4cuda3std3__45__cpo6rbeginE[1];
.global .align 1 .b8 _ZN34_INTERNAL_f00b9d62_4_k_cu_19b1a6ea4cuda3std3__45__cpo4rendE[1];
.global .align 1 .b8 _ZN34_INTERNAL_f00b9d62_4_k_cu_19b1a6ea4cuda3std3__45__cpo7crbeginE[1];
.global .align 1 .b8 _ZN34_INTERNAL_f00b9d62_4_k_cu_19b1a6ea4cuda3std3__45__cpo5crendE[1];
.global .align 1 .b8 _ZN34_INTERNAL_f00b9d62_4_k_cu_19b1a6ea4cuda3std3__436_GLOBAL__N__f00b9d62_4_k_cu_19b1a6ea6ignoreE[1];
.global .align 1 .b8 _ZN34_INTERNAL_f00b9d62_4_k_cu_19b1a6ea4cuda3std3__419piecewise_constructE[1];
.global .align 1 .b8 _ZN34_INTERNAL_f00b9d62_4_k_cu_19b1a6ea4cuda3std3__48in_placeE[1];
.global .align 1 .b8 _ZN34_INTERNAL_f00b9d62_4_k_cu_19b1a6ea4cuda3std3__420unreachable_sentinelE[1];
.global .align 1 .b8 _ZN34_INTERNAL_f00b9d62_4_k_cu_19b1a6ea4cuda3std3__47nulloptE[1];
.global .align 1 .b8 _ZN34_INTERNAL_f00b9d62_4_k_cu_19b1a6ea4cuda3std3__48unexpectE[1];
.global .align 1 .b8 _ZN34_INTERNAL_f00b9d62_4_k_cu_19b1a6ea4cuda3std6ranges3__45__cpo4swapE[1];
.global .align 1 .b8 _ZN34_INTERNAL_f00b9d62_4_k_cu_19b1a6ea4cuda3std6ranges3__45__cpo9iter_moveE[1];
.global .align 1 .b8 _ZN34_INTERNAL_f00b9d62_4_k_cu_19b1a6ea4cuda3std6ranges3__45__cpo5beginE[1];
.global .align 1 .b8 _ZN34_INTERNAL_f00b9d62_4_k_cu_19b1a6ea4cuda3std6ranges3__45__cpo3endE[1];
.global .align 1 .b8 _ZN34_INTERNAL_f00b9d62_4_k_cu_19b1a6ea4cuda3std6ranges3__45__cpo6cbeginE[1];
.global .align 1 .b8 _ZN34_INTERNAL_f00b9d62_4_k_cu_19b1a6ea4cuda3std6ranges3__45__cpo4cendE[1];
.global .align 1 .b8 _ZN34_INTERNAL_f00b9d62_4_k_cu_19b1a6ea4cuda3std6ranges3__45__cpo7advanceE[1];
.global .align 1 .b8 _ZN34_INTERNAL_f00b9d62_4_k_cu_19b1a6ea4cuda3std6ranges3__45__cpo9iter_swapE[1];
.global .align 1 .b8 _ZN34_INTERNAL_f00b9d62_4_k_cu_19b1a6ea4cuda3std6ranges3__45__cpo4nextE[1];
.global .align 1 .b8 _ZN34_INTERNAL_f00b9d62_4_k_cu_19b1a6ea4cuda3std6ranges3__45__cpo4prevE[1];
.global .align 1 .b8 _ZN34_INTERNAL_f00b9d62_4_k_cu_19b1a6ea4cuda3std6ranges3__45__cpo4dataE[1];
.global .align 1 .b8 _ZN34_INTERNAL_f00b9d62_4_k_cu_19b1a6ea4cuda3std6ranges3__45__cpo5cdataE[1];
.global .align 1 .b8 _ZN34_INTERNAL_f00b9d62_4_k_cu_19b1a6ea4cuda3std6ranges3__45__cpo4sizeE[1];
.global .align 1 .b8 _ZN34_INTERNAL_f00b9d62_4_k_cu_19b1a6ea4cuda3std6ranges3__45__cpo5ssizeE[1];
.global .align 1 .b8 _ZN34_INTERNAL_f00b9d62_4_k_cu_19b1a6ea4cuda3std6ranges3__45__cpo8distanceE[1];
.global .align 1 .b8 _ZN34_INTERNAL_f00b9d62_4_k_cu_19b1a6ea6thrust24THRUST_300001_SM_1000_NS6system6detail10sequential3seqE[1];
.global .align 1 .b8 _ZN34_INTERNAL_f00b9d62_4_k_cu_19b1a6ea6thrust24THRUST_300001_SM_1000_NS12placeholders2_1E[1];
.global .align 1 .b8 _ZN34_INTERNAL_f00b9d62_4_k_cu_19b1a6ea6thrust24THRUST_300001_SM_1000_NS12placeholders2_2E[1];
.global .align 1 .b8 _ZN34_INTERNAL_f00b9d62_4_k_cu_19b1a6ea6thrust24THRUST_300001_SM_1000_NS12placeholders2_3E[1];
.global .align 1 .b8 _ZN34_INTERNAL_f00b9d62_4_k_cu_19b1a6ea6thrust24THRUST_300001_SM_1000_NS12placeholders2_4E[1];
.global .align 1 .b8 _ZN34_INTERNAL_f00b9d62_4_k_cu_19b1a6ea6thrust24THRUST_300001_SM_1000_NS12placeholders2_5E[1];
.global .align 1 .b8 _ZN34_INTERNAL_f00b9d62_4_k_cu_19b1a6ea6thrust24THRUST_300001_SM_1000_NS12placeholders2_6E[1];
.global .align 1 .b8 _ZN34_INTERNAL_f00b9d62_4_k_cu_19b1a6ea6thrust24THRUST_300001_SM_1000_NS12placeholders2_7E[1];
.global .align 1 .b8 _ZN34_INTERNAL_f00b9d62_4_k_cu_19b1a6ea6thrust24THRUST_300001_SM_1000_NS12placeholders2_8E[1];
.global .align 1 .b8 _ZN34_INTERNAL_f00b9d62_4_k_cu_19b1a6ea6thrust24THRUST_300001_SM_1000_NS12placeholders2_9E[1];
.global .align 1 .b8 _ZN34_INTERNAL_f00b9d62_4_k_cu_19b1a6ea6thrust24THRUST_300001_SM_1000_NS12placeholders3_10E[1];

.visible .entry _Z16ThreadLoadKernelv()
{
	.reg .b32 	%r<2>;
	.reg .b64 	%rd<2>;

	// begin inline asm
	ld.ca.u32 %r1, [%rd1];
	// end inline asm
	ret;

}
	// .globl	_Z17ThreadStoreKernelv
.visible .entry _Z17ThreadStoreKernelv()
{
	.reg .b32 	%r<2>;
	.reg .b64 	%rd<2>;

	// begin inline asm
	st.cg.u32 [%rd1], %r1;
	// end inline asm
	ret;

}
	// .globl	_ZN3cub18CUB_300001_SM_10006detail11EmptyKernelIvEEvv
.visible .entry _ZN3cub18CUB_300001_SM_10006detail11EmptyKernelIvEEvv()
{


	ret;

}


// ===== COMPILED SASS (sm_100) =====

	.target	sm_100

	.elftype	@"ET_EXEC"


//--------------------- .note.nv.tkinfo           --------------------------
	.section	.note.nv.tkinfo,"",@"SHT_NOTE"
	.sectionflags	@"SHF_NOTE_NV_TKINFO"
	.tkinfo
        /*0018*/ 	.word	0x00000002
        /*0030*/ 	.string	""
        /*0030*/ 	.string	"ptxas"
        /*0030*/ 	.string	"Cuda compilation tools, release 13.0, V13.0.88"
        /*0030*/ 	.string	"Build cuda_13.0.r13.0/compiler.36424714_0"
        /*0030*/ 	.string	"-arch sm_100 -m 64 "



//--------------------- .note.nv.cuinfo           --------------------------
	.section	.note.nv.cuinfo,"",@"SHT_NOTE"
	.sectionflags	@"SHF_NOTE_NV_CUINFO"
        /*0018*/ 	.short	0x0002
        /*001a*/ 	.short	0x0064
        /*001c*/ 	.short	0x0082
	.zero		2


//--------------------- .nv.info                  --------------------------
	.section	.nv.info,"",@"SHT_CUDA_INFO"
	.align	4


	//----- nvinfo : EIATTR_REGCOUNT
	.align		4
        /*0000*/ 	.byte	0x04, 0x2f
        /*0002*/ 	.short	(.L_41 - .L_40)
	.align		4
.L_40:
        /*0004*/ 	.word	index@(_Z16ThreadLoadKernelv)
        /*0008*/ 	.word	0x00000004


	//----- nvinfo : EIATTR_FRAME_SIZE
	.align		4
.L_41:
        /*000c*/ 	.byte	0x04, 0x11
        /*000e*/ 	.short	(.L_43 - .L_42)
	.align		4
.L_42:
        /*0010*/ 	.word	index@(_Z16ThreadLoadKernelv)
        /*0014*/ 	.word	0x00000000


	//----- nvinfo : EIATTR_REGCOUNT
	.align		4
.L_43:
        /*0018*/ 	.byte	0x04, 0x2f
        /*001a*/ 	.short	(.L_45 - .L_44)
	.align		4
.L_44:
        /*001c*/ 	.word	index@(_Z17ThreadStoreKernelv)
        /*0020*/ 	.word	0x00000004


	//----- nvinfo : EIATTR_FRAME_SIZE
	.align		4
.L_45:
        /*0024*/ 	.byte	0x04, 0x11
        /*0026*/ 	.short	(.L_47 - .L_46)
	.align		4
.L_46:
        /*0028*/ 	.word	index@(_Z17ThreadStoreKernelv)
        /*002c*/ 	.word	0x00000000


	//----- nvinfo : EIATTR_REGCOUNT
	.align		4
.L_47:
        /*0030*/ 	.byte	0x04, 0x2f
        /*0032*/ 	.short	(.L_49 - .L_48)
	.align		4
.L_48:
        /*0034*/ 	.word	index@(_ZN3cub18CUB_300001_SM_10006detail11EmptyKernelIvEEvv)
        /*0038*/ 	.word	0x00000004


	//----- nvinfo : EIATTR_FRAME_SIZE
	.align		4
.L_49:
        /*003c*/ 	.byte	0x04, 0x11
        /*003e*/ 	.short	(.L_51 - .L_50)
	.align		4
.L_50:
        /*0040*/ 	.word	index@(_ZN3cub18CUB_300001_SM_10006detail11EmptyKernelIvEEvv)
        /*0044*/ 	.word	0x00000000


	//----- nvinfo : EIATTR_MIN_STACK_SIZE
	.align		4
.L_51:
        /*0048*/ 	.byte	0x04, 0x12
        /*004a*/ 	.short	(.L_53 - .L_52)
	.align		4
.L_52:
        /*004c*/ 	.word	index@(_ZN3cub18CUB_300001_SM_10006detail11EmptyKernelIvEEvv)
        /*0050*/ 	.word	0x00000000


	//----- nvinfo : EIATTR_MIN_STACK_SIZE
	.align		4
.L_53:
        /*0054*/ 	.byte	0x04, 0x12
        /*0056*/ 	.short	(.L_55 - .L_54)
	.align		4
.L_54:
        /*0058*/ 	.word	index@(_Z17ThreadStoreKernelv)
        /*005c*/ 	.word	0x00000000


	//----- nvinfo : EIATTR_MIN_STACK_SIZE
	.align		4
.L_55:
        /*0060*/ 	.byte	0x04, 0x12
        /*0062*/ 	.short	(.L_57 - .L_56)
	.align		4
.L_56:
        /*0064*/ 	.word	index@(_Z16ThreadLoadKernelv)
        /*0068*/ 	.word	0x00000000
.L_57:


//--------------------- .nv.compat                --------------------------
	.section	.nv.compat,"",@"SHT_CUDA_COMPAT_INFO"
	.align	4
        /*0000*/ 	.byte	0x02, 0x09, 0x00, 0x00, 0x02, 0x02, 0x01, 0x00, 0x02, 0x05, 0x05, 0x00, 0x03, 0x07, 0x01, 0x01
        /*0010*/ 	.byte	0x02, 0x03, 0x00, 0x00, 0x02, 0x06, 0x01, 0x00, 0x04, 0x0b, 0x08, 0x00, 0x09, 0x00, 0x00, 0x00
        /*0020*/ 	.byte	0x00, 0x00, 0x00, 0x00


//--------------------- .nv.info._ZN3cub18CUB_300001_SM_10006detail11EmptyKernelIvEEvv --------------------------
	.section	.nv.info._ZN3cub18CUB_300001_SM_10006detail11EmptyKernelIvEEvv,"",@"SHT_CUDA_INFO"
	.sectionflags	@""
	.align	4


	//----- nvinfo : EIATTR_CUDA_API_VERSION
	.align		4
        /*0000*/ 	.byte	0x04, 0x37
        /*0002*/ 	.short	(.L_59 - .L_58)
.L_58:
        /*0004*/ 	.word	0x00000082


	//----- nvinfo : EIATTR_SPARSE_MMA_MASK
	.align		4
.L_59:
        /*0008*/ 	.byte	0x03, 0x50
        /*000a*/ 	.short	0x0000


	//----- nvinfo : EIATTR_MAXREG_COUNT
	.align		4
        /*000c*/ 	.byte	0x03, 0x1b
        /*000e*/ 	.short	0x00ff


	//----- nvinfo : EIATTR_MERCURY_ISA_VERSION
	.align		4
        /*0010*/ 	.byte	0x03, 0x5f
        /*0012*/ 	.short	0x0101


	//----- nvinfo : EIATTR_VRC_CTA_INIT_COUNT
	.align		4
        /*0014*/ 	.byte	0x02, 0x4a
	.zero		1
	.zero		1


	//----- nvinfo : EIATTR_EXIT_INSTR_OFFSETS
	.align		4
        /*0018*/ 	.byte	0x04, 0x1c
        /*001a*/ 	.short	(.L_61 - .L_60)


	//   ....[0]....
.L_60:
        /*001c*/ 	.word	0x00000010


	//----- nvinfo : EIATTR_SW_WAR
	.align		4
.L_61:
        /*0020*/ 	.byte	0x04, 0x36
        /*0022*/ 	.short	(.L_63 - .L_62)
.L_62:
        /*0024*/ 	.word	0x00000008
.L_63:


//--------------------- .nv.info._Z17ThreadStoreKernelv --------------------------
	.section	.nv.info._Z17ThreadStoreKernelv,"",@"SHT_CUDA_INFO"
	.sectionflags	@""
	.align	4


	//----- nvinfo : EIATTR_CUDA_API_VERSION
	.align		4
        /*0000*/ 	.byte	0x04, 0x37
        /*0002*/ 	.short	(.L_65 - .L_64)
.L_64:
        /*0004*/ 	.word	0x00000082


	//----- nvinfo : EIATTR_SPARSE_MMA_MASK
	.align		4
.L_65:
        /*0008*/ 	.byte	0x03, 0x50
        /*000a*/ 	.short	0x0000


	//----- nvinfo : EIATTR_MAXREG_COUNT
	.align		4
        /*000c*/ 	.byte	0x03, 0x1b
        /*000e*/ 	.short	0x00ff


	//----- nvinfo : EIATTR_MERCURY_ISA_VERSION
	.align		4
        /*0010*/ 	.byte	0x03, 0x5f
        /*0012*/ 	.short	0x0101


	//----- nvinfo : EIATTR_VRC_CTA_INIT_COUNT
	.align		4
        /*0014*/ 	.byte	0x02, 0x4a
	.zero		1
	.zero		1


	//----- nvinfo : EIATTR_EXIT_INSTR_OFFSETS
	.align		4
        /*0018*/ 	.byte	0x04, 0x1c
        /*001a*/ 	.short	(.L_67 - .L_66)


	//   ....[0]....
.L_66:
        /*001c*/ 	.word	0x00000030


	//----- nvinfo : EIATTR_SW_WAR
	.align		4
.L_67:
        /*0020*/ 	.byte	0x04, 0x36
        /*0022*/ 	.short	(.L_69 - .L_68)
.L_68:
        /*0024*/ 	.word	0x00000008
.L_69:


//--------------------- .nv.info._Z16ThreadLoadKernelv --------------------------
	.section	.nv.info._Z16ThreadLoadKernelv,"",@"SHT_CUDA_INFO"
	.sectionflags	@""
	.align	4


	//----- nvinfo : EIATTR_CUDA_API_VERSION
	.align		4
        /*0000*/ 	.byte	0x04, 0x37
        /*0002*/ 	.short	(.L_71 - .L_70)
.L_70:
        /*0004*/ 	.word	0x00000082


	//----- nvinfo : EIATTR_SPARSE_MMA_MASK
	.align		4
.L_71:
        /*0008*/ 	.byte	0x03, 0x50
        /*000a*/ 	.short	0x0000


	//----- nvinfo : EIATTR_MAXREG_COUNT
	.align		4
        /*000c*/ 	.byte	0x03, 0x1b
        /*000e*/ 	.short	0x00ff


	//----- nvinfo : EIATTR_MERCURY_ISA_VERSION
	.align		4
        /*0010*/ 	.byte	0x03, 0x5f
        /*0012*/ 	.short	0x0101


	//----- nvinfo : EIATTR_VRC_CTA_INIT_COUNT
	.align		4
        /*0014*/ 	.byte	0x02, 0x4a
	.zero		1
	.zero		1


	//----- nvinfo : EIATTR_EXIT_INSTR_OFFSETS
	.align		4
        /*0018*/ 	.byte	0x04, 0x1c
        /*001a*/ 	.short	(.L_73 - .L_72)


	//   ....[0]....
.L_72:
        /*001c*/ 	.word	0x00000010


	//----- nvinfo : EIATTR_SW_WAR
	.align		4
.L_73:
        /*0020*/ 	.byte	0x04, 0x36
        /*0022*/ 	.short	(.L_75 - .L_74)
.L_74:
        /*0024*/ 	.word	0x00000008
.L_75:


//--------------------- .nv.callgraph             --------------------------
	.section	.nv.callgraph,"",@"SHT_CUDA_CALLGRAPH"
	.align	4
	.sectionentsize	8
	.align		4
        /*0000*/ 	.word	0x00000000
	.align		4
        /*0004*/ 	.word	0xffffffff
	.align		4
        /*0008*/ 	.word	0x00000000
	.align		4
        /*000c*/ 	.word	0xfffffffe
	.align		4
        /*0010*/ 	.word	0x00000000
	.align		4
        /*0014*/ 	.word	0xfffffffd
	.align		4
        /*0018*/ 	.word	0x00000000
	.align		4
        /*001c*/ 	.word	0xfffffffc


//--------------------- .nv.constant4             --------------------------
	.section	.nv.constant4,"a",@progbits
	.align	8
	.align		8
.nv.constant4:
        /*0000*/ 	.dword	_ZN34_INTERNAL_f00b9d62_4_k_cu_19b1a6ea4cuda3std3__45__cpo5beginE
	.align		8
        /*0008*/ 	.dword	_ZN34_INTERNAL_f00b9d62_4_k_cu_19b1a6ea4cuda3std3__45__cpo3endE
	.align		8
        /*0010*/ 	.dword	_ZN34_INTERNAL_f00b9d62_4_k_cu_19b1a6ea4cuda3std3__45__cpo6cbeginE
	.align		8
        /*0018*/ 	.dword	_ZN34_INTERNAL_f00b9d62_4_k_cu_19b1a6ea4cuda3std3__45__cpo4cendE
	.align		8
        /*0020*/ 	.dword	_ZN34_INTERNAL_f00b9d62_4_k_cu_19b1a6ea4cuda3std3__45__cpo6rbeginE
	.align		8
        /*0028*/ 	.dword	_ZN34_INTERNAL_f00b9d62_4_k_cu_19b1a6ea4cuda3std3__45__cpo4rendE
	.align		8
        /*0030*/ 	.dword	_ZN34_INTERNAL_f00b9d62_4_k_cu_19b1a6ea4cuda3std3__45__cpo7crbeginE
	.align		8
        /*0038*/ 	.dword	_ZN34_INTERNAL_f00b9d62_4_k_cu_19b1a6ea4cuda3std3__45__cpo5crendE
	.align		8
        /*0040*/ 	.dword	_ZN34_INTERNAL_f00b9d62_4_k_cu_19b1a6ea4cuda3std3__436_GLOBAL__N__f00b9d62_4_k_cu_19b1a6ea6ignoreE
	.align		8
        /*0048*/ 	.dword	_ZN34_INTERNAL_f00b9d62_4_k_cu_19b1a6ea4cuda3std3__419piecewise_constructE
	.align		8
        /*0050*/ 	.dword	_ZN34_INTERNAL_f00b9d62_4_k_cu_19b1a6ea4cuda3std3__48in_placeE
	.align		8
        /*0058*/ 	.dword	_ZN34_INTERNAL_f00b9d62_4_k_cu_19b1a6ea4cuda3std3__420unreachable_sentinelE
	.align		8
        /*0060*/ 	.dword	_ZN34_INTERNAL_f00b9d62_4_k_cu_19b1a6ea4cuda3std3__47nulloptE
	.align		8
        /*0068*/ 	.dword	_ZN34_INTERNAL_f00b9d62_4_k_cu_19b1a6ea4cuda3std3__48unexpectE
	.align		8
        /*0070*/ 	.dword	_ZN34_INTERNAL_f00b9d62_4_k_cu_19b1a6ea4cuda3std6ranges3__45__cpo4swapE
	.align		8
        /*0078*/ 	.dword	_ZN34_INTERNAL_f00b9d62_4_k_cu_19b1a6ea4cuda3std6ranges3__45__cpo9iter_moveE
	.align		8
        /*0080*/ 	.dword	_ZN34_INTERNAL_f00b9d62_4_k_cu_19b1a6ea4cuda3std6ranges3__45__cpo5beginE
	.align		8
        /*0088*/ 	.dword	_ZN34_INTERNAL_f00b9d62_4_k_cu_19b1a6ea4cuda3std6ranges3__45__cpo3endE
	.align		8
        /*0090*/ 	.dword	_ZN34_INTERNAL_f00b9d62_4_k_cu_19b1a6ea4cuda3std6ranges3__45__cpo6cbeginE
	.align		8
        /*0098*/ 	.dword	_ZN34_INTERNAL_f00b9d62_4_k_cu_19b1a6ea4cuda3std6ranges3__45__cpo4cendE
	.align		8
        /*00a0*/ 	.dword	_ZN34_INTERNAL_f00b9d62_4_k_cu_19b1a6ea4cuda3std6ranges3__45__cpo7advanceE
	.align		8
        /*00a8*/ 	.dword	_ZN34_INTERNAL_f00b9d62_4_k_cu_19b1a6ea4cuda3std6ranges3__45__cpo9iter_swapE
	.align		8
        /*00b0*/ 	.dword	_ZN34_INTERNAL_f00b9d62_4_k_cu_19b1a6ea4cuda3std6ranges3__45__cpo4nextE
	.align		8
        /*00b8*/ 	.dword	_ZN34_INTERNAL_f00b9d62_4_k_cu_19b1a6ea4cuda3std6ranges3__45__cpo4prevE
	.align		8
        /*00c0*/ 	.dword	_ZN34_INTERNAL_f00b9d62_4_k_cu_19b1a6ea4cuda3std6ranges3__45__cpo4dataE
	.align		8
        /*00c8*/ 	.dword	_ZN34_INTERNAL_f00b9d62_4_k_cu_19b1a6ea4cuda3std6ranges3__45__cpo5cdataE
	.align		8
        /*00d0*/ 	.dword	_ZN34_INTERNAL_f00b9d62_4_k_cu_19b1a6ea4cuda3std6ranges3__45__cpo4sizeE
	.align		8
        /*00d8*/ 	.dword	_ZN34_INTERNAL_f00b9d62_4_k_cu_19b1a6ea4cuda3std6ranges3__45__cpo5ssizeE
	.align		8
        /*00e0*/ 	.dword	_ZN34_INTERNAL_f00b9d62_4_k_cu_19b1a6ea4cuda3std6ranges3__45__cpo8distanceE
	.align		8
        /*00e8*/ 	.dword	_ZN34_INTERNAL_f00b9d62_4_k_cu_19b1a6ea6thrust24THRUST_300001_SM_1000_NS6system6detail10sequential3seqE
	.align		8
        /*00f0*/ 	.dword	_ZN34_INTERNAL_f00b9d62_4_k_cu_19b1a6ea6thrust24THRUST_300001_SM_1000_NS12placeholders2_1E
	.align		8
        /*00f8*/ 	.dword	_ZN34_INTERNAL_f00b9d62_4_k_cu_19b1a6ea6thrust24THRUST_300001_SM_1000_NS12placeholders2_2E
	.align		8
        /*0100*/ 	.dword	_ZN34_INTERNAL_f00b9d62_4_k_cu_19b1a6ea6thrust24THRUST_300001_SM_1000_NS12placeholders2_3E
	.align		8
        /*0108*/ 	.dword	_ZN34_INTERNAL_f00b9d62_4_k_cu_19b1a6ea6thrust24THRUST_300001_SM_1000_NS12placeholders2_4E
	.align		8
        /*0110*/ 	.dword	_ZN34_INTERNAL_f00b9d62_4_k_cu_19b1a6ea6thrust24THRUST_300001_SM_1000_NS12placeholders2_5E
	.align		8
        /*0118*/ 	.dword	_ZN34_INTERNAL_f00b9d62_4_k_cu_19b1a6ea6thrust24THRUST_300001_SM_1000_NS12placeholders2_6E
	.align		8
        /*0120*/ 	.dword	_ZN34_INTERNAL_f00b9d62_4_k_cu_19b1a6ea6thrust24THRUST_300001_SM_1000_NS12placeholders2_7E
	.align		8
        /*0128*/ 	.dword	_ZN34_INTERNAL_f00b9d62_4_k_cu_19b1a6ea6thrust24THRUST_300001_SM_1000_NS12placeholders2_8E
	.align		8
        /*0130*/ 	.dword	_ZN34_INTERNAL_f00b9d62_4_k_cu_19b1a6ea6thrust24THRUST_300001_SM_1000_NS12placeholders2_9E
	.align		8
        /*0138*/ 	.dword	_ZN34_INTERNAL_f00b9d62_4_k_cu_19b1a6ea6thrust24THRUST_300001_SM_1000_NS12placeholders3_10E


//--------------------- .text._ZN3cub18CUB_300001_SM_10006detail11EmptyKernelIvEEvv --------------------------
	.section	.text._ZN3cub18CUB_300001_SM_10006detail11EmptyKernelIvEEvv,"ax",@progbits
	.align	128
        .global         _ZN3cub18CUB_300001_SM_10006detail11EmptyKernelIvEEvv
        .type           _ZN3cub18CUB_300001_SM_10006detail11EmptyKernelIvEEvv,@function
        .size           _ZN3cub18CUB_300001_SM_10006detail11EmptyKernelIvEEvv,(.L_x_3 - _ZN3cub18CUB_300001_SM_10006detail11EmptyKernelIvEEvv)
        .other          _ZN3cub18CUB_300001_SM_10006detail11EmptyKernelIvEEvv,@"STO_CUDA_ENTRY STV_DEFAULT"
_ZN3cub18CUB_300001_SM_10006detail11EmptyKernelIvEEvv:
.text._ZN3cub18CUB_300001_SM_10006detail11EmptyKernelIvEEvv:
[----:B------:R-:W-:Y:S01]  /*0000*/  LDC R1, c[0x0][0x37c] ;  /* 0x0000df00ff017b82 */ /* 0x000fe20000000800 */
[----:B------:R-:W-:Y:S05]  /*0010*/  EXIT ;  /* 0x000000000000794d */ /* 0x000fea0003800000 */
.L_x_0:
[----:B------:R-:W-:-:S00]  /*0020*/  BRA `(.L_x_0) ;  /* 0xfffffffc00fc7947 */ /* 0x000fc0000383ffff */
[----:B------:R-:W-:-:S00]  /*0030*/  NOP ;  /* 0x0000000000007918 */ /* 0x000fc00000000000 */
        /* <DEDUP_REMOVED lines=12> */
.L_x_3:


//--------------------- .text._Z17ThreadStoreKernelv --------------------------
	.section	.text._Z17ThreadStoreKernelv,"ax",@progbits
	.align	128
        .global         _Z17ThreadStoreKernelv
        .type           _Z17ThreadStoreKernelv,@function
        .size           _Z17ThreadStoreKernelv,(.L_x_4 - _Z17ThreadStoreKernelv)
        .other          _Z17ThreadStoreKernelv,@"STO_CUDA_ENTRY STV_DEFAULT"
_Z17ThreadStoreKernelv:
.text._Z17ThreadStoreKernelv:
[----:B------:R-:W0:Y:S01]  /*0000*/  LDC R1, c[0x0][0x37c] ;  /* 0x0000df00ff017b82 */ /* 0x000e220000000800 */
[----:B------:R-:W0:Y:S02]  /*0010*/  LDCU.64 UR4, c[0x0][0x358] ;  /* 0x00006b00ff0477ac */ /* 0x000e240008000a00 */
[----:B0-----:R-:W-:Y:S01]  /*0020*/  ST.E.STRONG.GPU desc[UR4][R0.64], R0 ;  /* 0x0000000000007985 */ /* 0x001fe2000c10f904 */
[----:B------:R-:W-:Y:S05]  /*0030*/  EXIT ;  /* 0x000000000000794d */ /* 0x000fea0003800000 */
.L_x_1:
        /* <DEDUP_REMOVED lines=12> */
.L_x_4:


//--------------------- .text._Z16ThreadLoadKernelv --------------------------
	.section	.text._Z16ThreadLoadKernelv,"ax",@progbits
	.align	128
        .global         _Z16ThreadLoadKernelv
        .type           _Z16ThreadLoadKernelv,@function
        .size           _Z16ThreadLoadKernelv,(.L_x_5 - _Z16ThreadLoadKernelv)
        .other          _Z16ThreadLoadKernelv,@"STO_CUDA_ENTRY STV_DEFAULT"
_Z16ThreadLoadKernelv:
.text._Z16ThreadLoadKernelv:
[----:B------:R-:W-:Y:S01]  /*0000*/  LDC R1, c[0x0][0x37c] ;  /* 0x0000df00ff017b82 */ /* 0x000fe20000000800 */
[----:B------:R-:W-:Y:S05]  /*0010*/  EXIT ;  /* 0x000000000000794d */ /* 0x000fea0003800000 */
.L_x_2:
        /* <DEDUP_REMOVED lines=14> */
.L_x_5:


//--------------------- .nv.shared.reserved.0     --------------------------
	.section	.nv.shared.reserved.0,"aw",@nobits
	.weak		__nv_reservedSMEM_offset_0_alias
	.size		__nv_reservedSMEM_offset_0_alias, 0, 64
	.other		__nv_reservedSMEM_offset_0_alias,@"STO_CUDA_RESERVED_SHARED STV_DEFAULT"
__nv_reservedSMEM_offset_0_alias:
	.zero		0
	.zero		64


//--------------------- .nv.global                --------------------------
	.section	.nv.global,"aw",@nobits
.nv.global:
	.type		_ZN34_INTERNAL_f00b9d62_4_k_cu_19b1a6ea6thrust24THRUST_300001_SM_1000_NS12placeholders2_5E,@object
	.size		_ZN34_INTERNAL_f00b9d62_4_k_cu_19b1a6ea6thrust24THRUST_300001_SM_1000_NS12placeholders2_5E,(_ZN34_INTERNAL_f00b9d62_4_k_cu_19b1a6ea4cuda3std3__45__cpo6cbeginE - _ZN34_INTERNAL_f00b9d62_4_k_cu_19b1a6ea6thrust24THRUST_300001_SM_1000_NS12placeholders2_5E)
_ZN34_INTERNAL_f00b9d62_4_k_cu_19b1a6ea6thrust24THRUST_300001_SM_1000_NS12placeholders2_5E:
	.zero		1
	.type		_ZN34_INTERNAL_f00b9d62_4_k_cu_19b1a6ea4cuda3std3__45__cpo6cbeginE,@object
	.size		_ZN34_INTERNAL_f00b9d62_4_k_cu_19b1a6ea4cuda3std3__45__cpo6cbeginE,(_ZN34_INTERNAL_f00b9d62_4_k_cu_19b1a6ea4cuda3std6ranges3__45__cpo6cbeginE - _ZN34_INTERNAL_f00b9d62_4_k_cu_19b1a6ea4cuda3std3__45__cpo6cbeginE)
_ZN34_INTERNAL_f00b9d62_4_k_cu_19b1a6ea4cuda3std3__45__cpo6cbeginE:
	.zero		1
	.type		_ZN34_INTERNAL_f00b9d62_4_k_cu_19b1a6ea4cuda3std6ranges3__45__cpo6cbeginE,@object
	.size		_ZN34_INTERNAL_f00b9d62_4_k_cu_19b1a6ea4cuda3std6ranges3__45__cpo6cbeginE,(_ZN34_INTERNAL_f00b9d62_4_k_cu_19b1a6ea4cuda3std3__48in_placeE - _ZN34_INTERNAL_f00b9d62_4_k_cu_19b1a6ea4cuda3std6ranges3__45__cpo6cbeginE)
_ZN34_INTERNAL_f00b9d62_4_k_cu_19b1a6ea4cuda3std6ranges3__45__cpo6cbeginE:
	.zero		1
	.type		_ZN34_INTERNAL_f00b9d62_4_k_cu_19b1a6ea4cuda3std3__48in_placeE,@object
	.size		_ZN34_INTERNAL_f00b9d62_4_k_cu_19b1a6ea4cuda3std3__48in_placeE,(_ZN34_INTERNAL_f00b9d62_4_k_cu_19b1a6ea4cuda3std6ranges3__45__cpo4sizeE - _ZN34_INTERNAL_f00b9d62_4_k_cu_19b1a6ea4cuda3std3__48in_placeE)
_ZN34_INTERNAL_f00b9d62_4_k_cu_19b1a6ea4cuda3std3__48in_placeE:
	.zero		1
	.type		_ZN34_INTERNAL_f00b9d62_4_k_cu_19b1a6ea4cuda3std6ranges3__45__cpo4sizeE,@object
	.size		_ZN34_INTERNAL_f00b9d62_4_k_cu_19b1a6ea4cuda3std6ranges3__45__cpo4sizeE,(_ZN34_INTERNAL_f00b9d62_4_k_cu_19b1a6ea6thrust24THRUST_300001_SM_1000_NS12placeholders2_9E - _ZN34_INTERNAL_f00b9d62_4_k_cu_19b1a6ea4cuda3std6ranges3__45__cpo4sizeE)
_ZN34_INTERNAL_f00b9d62_4_k_cu_19b1a6ea4cuda3std6ranges3__45__cpo4sizeE:
	.zero		1
	.type		_ZN34_INTERNAL_f00b9d62_4_k_cu_19b1a6ea6thrust24THRUST_300001_SM_1000_NS12placeholders2_9E,@object
	.size		_ZN34_INTERNAL_f00b9d62_4_k_cu_19b1a6ea6thrust24THRUST_300001_SM_1000_NS12placeholders2_9E,(_ZN34_INTERNAL_f00b9d62_4_k_cu_19b1a6ea4cuda3std3__45__cpo7crbeginE - _ZN34_INTERNAL_f00b9d62_4_k_cu_19b1a6ea6thrust24THRUST_300001_SM_1000_NS12placeholders2_9E)
_ZN34_INTERNAL_f00b9d62_4_k_cu_19b1a6ea6thrust24THRUST_300001_SM_1000_NS12placeholders2_9E:
	.zero		1
	.type		_ZN34_INTERNAL_f00b9d62_4_k_cu_19b1a6ea4cuda3std3__45__cpo7crbeginE,@object
	.size		_ZN34_INTERNAL_f00b9d62_4_k_cu_19b1a6ea4cuda3std3__45__cpo7crbeginE,(_ZN34_INTERNAL_f00b9d62_4_k_cu_19b1a6ea4cuda3std6ranges3__45__cpo4nextE - _ZN34_INTERNAL_f00b9d62_4_k_cu_19b1a6ea4cuda3std3__45__cpo7crbeginE)
_ZN34_INTERNAL_f00b9d62_4_k_cu_19b1a6ea4cuda3std3__45__cpo7crbeginE:
	.zero		1
	.type		_ZN34_INTERNAL_f00b9d62_4_k_cu_19b1a6ea4cuda3std6ranges3__45__cpo4nextE,@object
	.size		_ZN34_INTERNAL_f00b9d62_4_k_cu_19b1a6ea4cuda3std6ranges3__45__cpo4nextE,(_ZN34_INTERNAL_f00b9d62_4_k_cu_19b1a6ea4cuda3std6ranges3__45__cpo4swapE - _ZN34_INTERNAL_f00b9d62_4_k_cu_19b1a6ea4cuda3std6ranges3__45__cpo4nextE)
_ZN34_INTERNAL_f00b9d62_4_k_cu_19b1a6ea4cuda3std6ranges3__45__cpo4nextE:
	.zero		1
	.type		_ZN34_INTERNAL_f00b9d62_4_k_cu_19b1a6ea4cuda3std6ranges3__45__cpo4swapE,@object
	.size		_ZN34_INTERNAL_f00b9d62_4_k_cu_19b1a6ea4cuda3std6ranges3__45__cpo4swapE,(_ZN34_INTERNAL_f00b9d62_4_k_cu_19b1a6ea6thrust24THRUST_300001_SM_1000_NS12placeholders2_1E - _ZN34_INTERNAL_f00b9d62_4_k_cu_19b1a6ea4cuda3std6ranges3__45__cpo4swapE)
_ZN34_INTERNAL_f00b9d62_4_k_cu_19b1a6ea4cuda3std6ranges3__45__cpo4swapE:
	.zero		1
	.type		_ZN34_INTERNAL_f00b9d62_4_k_cu_19b1a6ea6thrust24THRUST_300001_SM_1000_NS12placeholders2_1E,@object
	.size		_ZN34_INTERNAL_f00b9d62_4_k_cu_19b1a6ea6thrust24THRUST_300001_SM_1000_NS12placeholders2_1E,(_ZN34_INTERNAL_f00b9d62_4_k_cu_19b1a6ea6thrust24THRUST_300001_SM_1000_NS12placeholders2_3E - _ZN34_INTERNAL_f00b9d62_4_k_cu_19b1a6ea6thrust24THRUST_300001_SM_1000_NS12placeholders2_1E)
_ZN34_INTERNAL_f00b9d62_4_k_cu_19b1a6ea6thrust24THRUST_300001_SM_1000_NS12placeholders2_1E:
	.zero		1
	.type		_ZN34_INTERNAL_f00b9d62_4_k_cu_19b1a6ea6thrust24THRUST_300001_SM_1000_NS12placeholders2_3E,@object
	.size		_ZN34_INTERNAL_f00b9d62_4_k_cu_19b1a6ea6thrust24THRUST_300001_SM_1000_NS12placeholders2_3E,(_ZN34_INTERNAL_f00b9d62_4_k_cu_19b1a6ea4cuda3std3__45__cpo5beginE - _ZN34_INTERNAL_f00b9d62_4_k_cu_19b1a6ea6thrust24THRUST_300001_SM_1000_NS12placeholders2_3E)
_ZN34_INTERNAL_f00b9d62_4_k_cu_19b1a6ea6thrust24THRUST_300001_SM_1000_NS12placeholders2_3E:
	.zero		1
	.type		_ZN34_INTERNAL_f00b9d62_4_k_cu_19b1a6ea4cuda3std3__45__cpo5beginE,@object
	.size		_ZN34_INTERNAL_f00b9d62_4_k_cu_19b1a6ea4cuda3std3__45__cpo5beginE,(_ZN34_INTERNAL_f00b9d62_4_k_cu_19b1a6ea4cuda3std6ranges3__45__cpo5beginE - _ZN34_INTERNAL_f00b9d62_4_k_cu_19b1a6ea4cuda3std3__45__cpo5beginE)
_ZN34_INTERNAL_f00b9d62_4_k_cu_19b1a6ea4cuda3std3__45__cpo5beginE:
	.zero		1
	.type		_ZN34_INTERNAL_f00b9d62_4_k_cu_19b1a6ea4cuda3std6ranges3__45__cpo5beginE,@object
	.size		_ZN34_INTERNAL_f00b9d62_4_k_cu_19b1a6ea4cuda3std6ranges3__45__cpo5beginE,(_ZN34_INTERNAL_f00b9d62_4_k_cu_19b1a6ea4cuda3std3__436_GLOBAL__N__f00b9d62_4_k_cu_19b1a6ea6ignoreE - _ZN34_INTERNAL_f00b9d62_4_k_cu_19b1a6ea4cuda3std6ranges3__45__cpo5beginE)
_ZN34_INTERNAL_f00b9d62_4_k_cu_19b1a6ea4cuda3std6ranges3__45__cpo5beginE:
	.zero		1
	.type		_ZN34_INTERNAL_f00b9d62_4_k_cu_19b1a6ea4cuda3std3__436_GLOBAL__N__f00b9d62_4_k_cu_19b1a6ea6ignoreE,@object
	.size		_ZN34_INTERNAL_f00b9d62_4_k_cu_19b1a6ea4cuda3std3__436_GLOBAL__N__f00b9d62_4_k_cu_19b1a6ea6ignoreE,(_ZN34_INTERNAL_f00b9d62_4_k_cu_19b1a6ea4cuda3std6ranges3__45__cpo4dataE - _ZN34_INTERNAL_f00b9d62_4_k_cu_19b1a6ea4cuda3std3__436_GLOBAL__N__f00b9d62_4_k_cu_19b1a6ea6ignoreE)
_ZN34_INTERNAL_f00b9d62_4_k_cu_19b1a6ea4cuda3std3__436_GLOBAL__N__f00b9d62_4_k_cu_19b1a6ea6ignoreE:
	.zero		1
	.type		_ZN34_INTERNAL_f00b9d62_4_k_cu_19b1a6ea4cuda3std6ranges3__45__cpo4dataE,@object
	.size		_ZN34_INTERNAL_f00b9d62_4_k_cu_19b1a6ea4cuda3std6ranges3__45__cpo4dataE,(_ZN34_INTERNAL_f00b9d62_4_k_cu_19b1a6ea6thrust24THRUST_300001_SM_1000_NS12placeholders2_7E - _ZN34_INTERNAL_f00b9d62_4_k_cu_19b1a6ea4cuda3std6ranges3__45__cpo4dataE)
_ZN34_INTERNAL_f00b9d62_4_k_cu_19b1a6ea4cuda3std6ranges3__45__cpo4dataE:
	.zero		1
	.type		_ZN34_INTERNAL_f00b9d62_4_k_cu_19b1a6ea6thrust24THRUST_300001_SM_1000_NS12placeholders2_7E,@object
	.size		_ZN34_INTERNAL_f00b9d62_4_k_cu_19b1a6ea6thrust24THRUST_300001_SM_1000_NS12placeholders2_7E,(_ZN34_INTERNAL_f00b9d62_4_k_cu_19b1a6ea4cuda3std3__45__cpo6rbeginE - _ZN34_INTERNAL_f00b9d62_4_k_cu_19b1a6ea6thrust24THRUST_300001_SM_1000_NS12placeholders2_7E)
_ZN34_INTERNAL_f00b9d62_4_k_cu_19b1a6ea6thrust24THRUST_300001_SM_1000_NS12placeholders2_7E:
	.zero		1
	.type		_ZN34_INTERNAL_f00b9d62_4_k_cu_19b1a6ea4cuda3std3__45__cpo6rbeginE,@object
	.size		_ZN34_INTERNAL_f00b9d62_4_k_cu_19b1a6ea4cuda3std3__45__cpo6rbeginE,(_ZN34_INTERNAL_f00b9d62_4_k_cu_19b1a6ea4cuda3std6ranges3__45__cpo7advanceE - _ZN34_INTERNAL_f00b9d62_4_k_cu_19b1a6ea4cuda3std3__45__cpo6rbeginE)
_ZN34_INTERNAL_f00b9d62_4_k_cu_19b1a6ea4cuda3std3__45__cpo6rbeginE:
	.zero		1
	.type		_ZN34_INTERNAL_f00b9d62_4_k_cu_19b1a6ea4cuda3std6ranges3__45__cpo7advanceE,@object
	.size		_ZN34_INTERNAL_f00b9d62_4_k_cu_19b1a6ea4cuda3std6ranges3__45__cpo7advanceE,(_ZN34_INTERNAL_f00b9d62_4_k_cu_19b1a6ea4cuda3std3__47nulloptE - _ZN34_INTERNAL_f00b9d62_4_k_cu_19b1a6ea4cuda3std6ranges3__45__cpo7advanceE)
_ZN34_INTERNAL_f00b9d62_4_k_cu_19b1a6ea4cuda3std6ranges3__45__cpo7advanceE:
	.zero		1
	.type		_ZN34_INTERNAL_f00b9d62_4_k_cu_19b1a6ea4cuda3std3__47nulloptE,@object
	.size		_ZN34_INTERNAL_f00b9d62_4_k_cu_19b1a6ea4cuda3std3__47nulloptE,(_ZN34_INTERNAL_f00b9d62_4_k_cu_19b1a6ea4cuda3std6ranges3__45__cpo8distanceE - _ZN34_INTERNAL_f00b9d62_4_k_cu_19b1a6ea4cuda3std3__47nulloptE)
_ZN34_INTERNAL_f00b9d62_4_k_cu_19b1a6ea4cuda3std3__47nulloptE:
	.zero		1
	.type		_ZN34_INTERNAL_f00b9d62_4_k_cu_19b1a6ea4cuda3std6ranges3__45__cpo8distanceE,@object
	.size		_ZN34_INTERNAL_f00b9d62_4_k_cu_19b1a6ea4cuda3std6ranges3__45__cpo8distanceE,(_ZN34_INTERNAL_f00b9d62_4_k_cu_19b1a6ea6thrust24THRUST_300001_SM_1000_NS12placeholders2_6E - _ZN34_INTERNAL_f00b9d62_4_k_cu_19b1a6ea4cuda3std6ranges3__45__cpo8distanceE)
_ZN34_INTERNAL_f00b9d62_4_k_cu_19b1a6ea4cuda3std6ranges3__45__cpo8distanceE:
	.zero		1
	.type		_ZN34_INTERNAL_f00b9d62_4_k_cu_19b1a6ea6thrust24THRUST_300001_SM_1000_NS12placeholders2_6E,@object
	.size		_ZN34_INTERNAL_f00b9d62_4_k_cu_19b1a6ea6thrust24THRUST_300001_SM_1000_NS12placeholders2_6E,(_ZN34_INTERNAL_f00b9d62_4_k_cu_19b1a6ea4cuda3std3__45__cpo4cendE - _ZN34_INTERNAL_f00b9d62_4_k_cu_19b1a6ea6thrust24THRUST_300001_SM_1000_NS12placeholders2_6E)
_ZN34_INTERNAL_f00b9d62_4_k_cu_19b1a6ea6thrust24THRUST_300001_SM_1000_NS12placeholders2_6E:
	.zero		1
	.type		_ZN34_INTERNAL_f00b9d62_4_k_cu_19b1a6ea4cuda3std3__45__cpo4cendE,@object
	.size		_ZN34_INTERNAL_f00b9d62_4_k_cu_19b1a6ea4cuda3std3__45__cpo4cendE,(_ZN34_INTERNAL_f00b9d62_4_k_cu_19b1a6ea4cuda3std6ranges3__45__cpo4cendE - _ZN34_INTERNAL_f00b9d62_4_k_cu_19b1a6ea4cuda3std3__45__cpo4cendE)
_ZN34_INTERNAL_f00b9d62_4_k_cu_19b1a6ea4cuda3std3__45__cpo4cendE:
	.zero		1
	.type		_ZN34_INTERNAL_f00b9d62_4_k_cu_19b1a6ea4cuda3std6ranges3__45__cpo4cendE,@object
	.size		_ZN34_INTERNAL_f00b9d62_4_k_cu_19b1a6ea4cuda3std6ranges3__45__cpo4cendE,(_ZN34_INTERNAL_f00b9d62_4_k_cu_19b1a6ea4cuda3std3__420unreachable_sentinelE - _ZN34_INTERNAL_f00b9d62_4_k_cu_19b1a6ea4cuda3std6ranges3__45__cpo4cendE)
_ZN34_INTERNAL_f00b9d62_4_k_cu_19b1a6ea4cuda3std6ranges3__45__cpo4cendE:
	.zero		1
	.type		_ZN34_INTERNAL_f00b9d62_4_k_cu_19b1a6ea4cuda3std3__420unreachable_sentinelE,@object
	.size		_ZN34_INTERNAL_f00b9d62_4_k_cu_19b1a6ea4cuda3std3__420unreachable_sentinelE,(_ZN34_INTERNAL_f00b9d62_4_k_cu_19b1a6ea4cuda3std6ranges3__45__cpo5ssizeE - _ZN34_INTERNAL_f00b9d62_4_k_cu_19b1a6ea4cuda3std3__420unreachable_sentinelE)
_ZN34_INTERNAL_f00b9d62_4_k_cu_19b1a6ea4cuda3std3__420unreachable_sentinelE:
	.zero		1
	.type		_ZN34_INTERNAL_f00b9d62_4_k_cu_19b1a6ea4cuda3std6ranges3__45__cpo5ssizeE,@object
	.size		_ZN34_INTERNAL_f00b9d62_4_k_cu_19b1a6ea4cuda3std6ranges3__45__cpo5ssizeE,(_ZN34_INTERNAL_f00b9d62_4_k_cu_19b1a6ea6thrust24THRUST_300001_SM_1000_NS12placeholders3_10E - _ZN34_INTERNAL_f00b9d62_4_k_cu_19b1a6ea4cuda3std6ranges3__45__cpo5ssizeE)
_ZN34_INTERNAL_f00b9d62_4_k_cu_19b1a6ea4cuda3std6ranges3__45__cpo5ssizeE:
	.zero		1
	.type		_ZN34_INTERNAL_f00b9d62_4_k_cu_19b1a6ea6thrust24THRUST_300001_SM_1000_NS12placeholders3_10E,@object
	.size		_ZN34_INTERNAL_f00b9d62_4_k_cu_19b1a6ea6thrust24THRUST_300001_SM_1000_NS12placeholders3_10E,(_ZN34_INTERNAL_f00b9d62_4_k_cu_19b1a6ea4cuda3std3__45__cpo5crendE - _ZN34_INTERNAL_f00b9d62_4_k_cu_19b1a6ea6thrust24THRUST_300001_SM_1000_NS12placeholders3_10E)
_ZN34_INTERNAL_f00b9d62_4_k_cu_19b1a6ea6thrust24THRUST_300001_SM_1000_NS12placeholders3_10E:
	.zero		1
	.type		_ZN34_INTERNAL_f00b9d62_4_k_cu_19b1a6ea4cuda3std3__45__cpo5crendE,@object
	.size		_ZN34_INTERNAL_f00b9d62_4_k_cu_19b1a6ea4cuda3std3__45__cpo5crendE,(_ZN34_INTERNAL_f00b9d62_4_k_cu_19b1a6ea4cuda3std6ranges3__45__cpo4prevE - _ZN34_INTERNAL_f00b9d62_4_k_cu_19b1a6ea4cuda3std3__45__cpo5crendE)
_ZN34_INTERNAL_f00b9d62_4_k_cu_19b1a6ea4cuda3std3__45__cpo5crendE:
	.zero		1
	.type		_ZN34_INTERNAL_f00b9d62_4_k_cu_19b1a6ea4cuda3std6ranges3__45__cpo4prevE,@object
	.size		_ZN34_INTERNAL_f00b9d62_4_k_cu_19b1a6ea4cuda3std6ranges3__45__cpo4prevE,(_ZN34_INTERNAL_f00b9d62_4_k_cu_19b1a6ea4cuda3std6ranges3__45__cpo9iter_moveE - _ZN34_INTERNAL_f00b9d62_4_k_cu_19b1a6ea4cuda3std6ranges3__45__cpo4prevE)
_ZN34_INTERNAL_f00b9d62_4_k_cu_19b1a6ea4cuda3std6ranges3__45__cpo4prevE:
	.zero		1
	.type		_ZN34_INTERNAL_f00b9d62_4_k_cu_19b1a6ea4cuda3std6ranges3__45__cpo9iter_moveE,@object
	.size		_ZN34_INTERNAL_f00b9d62_4_k_cu_19b1a6ea4cuda3std6ranges3__45__cpo9iter_moveE,(_ZN34_INTERNAL_f00b9d62_4_k_cu_19b1a6ea6thrust24THRUST_300001_SM_1000_NS12placeholders2_2E - _ZN34_INTERNAL_f00b9d62_4_k_cu_19b1a6ea4cuda3std6ranges3__45__cpo9iter_moveE)
_ZN34_INTERNAL_f00b9d62_4_k_cu_19b1a6ea4cuda3std6ranges3__45__cpo9iter_moveE:
	.zero		1
	.type		_ZN34_INTERNAL_f00b9d62_4_k_cu_19b1a6ea6thrust24THRUST_300001_SM_1000_NS12placeholders2_2E,@object
	.size		_ZN34_INTERNAL_f00b9d62_4_k_cu_19b1a6ea6thrust24THRUST_300001_SM_1000_NS12placeholders2_2E,(_ZN34_INTERNAL_f00b9d62_4_k_cu_19b1a6ea6thrust24THRUST_300001_SM_1000_NS12placeholders2_4E - _ZN34_INTERNAL_f00b9d62_4_k_cu_19b1a6ea6thrust24THRUST_300001_SM_1000_NS12placeholders2_2E)
_ZN34_INTERNAL_f00b9d62_4_k_cu_19b1a6ea6thrust24THRUST_300001_SM_1000_NS12placeholders2_2E:
	.zero		1
	.type		_ZN34_INTERNAL_f00b9d62_4_k_cu_19b1a6ea6thrust24THRUST_300001_SM_1000_NS12placeholders2_4E,@object
	.size		_ZN34_INTERNAL_f00b9d62_4_k_cu_19b1a6ea6thrust24THRUST_300001_SM_1000_NS12placeholders2_4E,(_ZN34_INTERNAL_f00b9d62_4_k_cu_19b1a6ea4cuda3std3__45__cpo3endE - _ZN34_INTERNAL_f00b9d62_4_k_cu_19b1a6ea6thrust24THRUST_300001_SM_1000_NS12placeholders2_4E)
_ZN34_INTERNAL_f00b9d62_4_k_cu_19b1a6ea6thrust24THRUST_300001_SM_1000_NS12placeholders2_4E:
	.zero		1
	.type		_ZN34_INTERNAL_f00b9d62_4_k_cu_19b1a6ea4cuda3std3__45__cpo3endE,@object
	.size		_ZN34_INTERNAL_f00b9d62_4_k_cu_19b1a6ea4cuda3std3__45__cpo3endE,(_ZN34_INTERNAL_f00b9d62_4_k_cu_19b1a6ea4cuda3std6ranges3__45__cpo3endE - _ZN34_INTERNAL_f00b9d62_4_k_cu_19b1a6ea4cuda3std3__45__cpo3endE)
_ZN34_INTERNAL_f00b9d62_4_k_cu_19b1a6ea4cuda3std3__45__cpo3endE:
	.zero		1
	.type		_ZN34_INTERNAL_f00b9d62_4_k_cu_19b1a6ea4cuda3std6ranges3__45__cpo3endE,@object
	.size		_ZN34_INTERNAL_f00b9d62_4_k_cu_19b1a6ea4cuda3std6ranges3__45__cpo3endE,(_ZN34_INTERNAL_f00b9d62_4_k_cu_19b1a6ea4cuda3std3__419piecewise_constructE - _ZN34_INTERNAL_f00b9d62_4_k_cu_19b1a6ea4cuda3std6ranges3__45__cpo3endE)
_ZN34_INTERNAL_f00b9d62_4_k_cu_19b1a6ea4cuda3std6ranges3__45__cpo3endE:
	.zero		1
	.type		_ZN34_INTERNAL_f00b9d62_4_k_cu_19b1a6ea4cuda3std3__419piecewise_constructE,@object
	.size		_ZN34_INTERNAL_f00b9d62_4_k_cu_19b1a6ea4cuda3std3__419piecewise_constructE,(_ZN34_INTERNAL_f00b9d62_4_k_cu_19b1a6ea4cuda3std6ranges3__45__cpo5cdataE - _ZN34_INTERNAL_f00b9d62_4_k_cu_19b1a6ea4cuda3std3__419piecewise_constructE)
_ZN34_INTERNAL_f00b9d62_4_k_cu_19b1a6ea4cuda3std3__419piecewise_constructE:
	.zero		1
	.type		_ZN34_INTERNAL_f00b9d62_4_k_cu_19b1a6ea4cuda3std6ranges3__45__cpo5cdataE,@object
	.size		_ZN34_INTERNAL_f00b9d62_4_k_cu_19b1a6ea4cuda3std6ranges3__45__cpo5cdataE,(_ZN34_INTERNAL_f00b9d62_4_k_cu_19b1a6ea6thrust24THRUST_300001_SM_1000_NS12placeholders2_8E - _ZN34_INTERNAL_f00b9d62_4_k_cu_19b1a6ea4cuda3std6ranges3__45__cpo5cdataE)
_ZN34_INTERNAL_f00b9d62_4_k_cu_19b1a6ea4cuda3std6ranges3__45__cpo5cdataE:
	.zero		1
	.type		_ZN34_INTERNAL_f00b9d62_4_k_cu_19b1a6ea6thrust24THRUST_300001_SM_1000_NS12placeholders2_8E,@object
	.size		_ZN34_INTERNAL_f00b9d62_4_k_cu_19b1a6ea6thrust24THRUST_300001_SM_1000_NS12placeholders2_8E,(_ZN34_INTERNAL_f00b9d62_4_k_cu_19b1a6ea4cuda3std3__45__cpo4rendE - _ZN34_INTERNAL_f00b9d62_4_k_cu_19b1a6ea6thrust24THRUST_300001_SM_1000_NS12placeholders2_8E)
_ZN34_INTERNAL_f00b9d62_4_k_cu_19b1a6ea6thrust24THRUST_300001_SM_1000_NS12placeholders2_8E:
	.zero		1
	.type		_ZN34_INTERNAL_f00b9d62_4_k_cu_19b1a6ea4cuda3std3__45__cpo4rendE,@object
	.size		_ZN34_INTERNAL_f00b9d62_4_k_cu_19b1a6ea4cuda3std3__45__cpo4rendE,(_ZN34_INTERNAL_f00b9d62_4_k_cu_19b1a6ea4cuda3std6ranges3__45__cpo9iter_swapE - _ZN34_INTERNAL_f00b9d62_4_k_cu_19b1a6ea4cuda3std3__45__cpo4rendE)
_ZN34_INTERNAL_f00b9d62_4_k_cu_19b1a6ea4cuda3std3__45__cpo4rendE:
	.zero		1
	.type		_ZN34_INTERNAL_f00b9d62_4_k_cu_19b1a6ea4cuda3std6ranges3__45__cpo9iter_swapE,@object
	.size		_ZN34_INTERNAL_f00b9d62_4_k_cu_19b1a6ea4cuda3std6ranges3__45__cpo9iter_swapE,(_ZN34_INTERNAL_f00b9d62_4_k_cu_19b1a6ea4cuda3std3__48unexpectE - _ZN34_INTERNAL_f00b9d62_4_k_cu_19b1a6ea4cuda3std6ranges3__45__cpo9iter_swapE)
_ZN34_INTERNAL_f00b9d62_4_k_cu_19b1a6ea4cuda3std6ranges3__45__cpo9iter_swapE:
	.zero		1
	.type		_ZN34_INTERNAL_f00b9d62_4_k_cu_19b1a6ea4cuda3std3__48unexpectE,@object
	.size		_ZN34_INTERNAL_f00b9d62_4_k_cu_19b1a6ea4cuda3std3__48unexpectE,(_ZN34_INTERNAL_f00b9d62_4_k_cu_19b1a6ea6thrust24THRUST_300001_SM_1000_NS6system6detail10sequential3seqE - _ZN34_INTERNAL_f00b9d62_4_k_cu_19b1a6ea4cuda3std3__48unexpectE)
_ZN34_INTERNAL_f00b9d62_4_k_cu_19b1a6ea4cuda3std3__48unexpectE:
	.zero		1
	.type		_ZN34_INTERNAL_f00b9d62_4_k_cu_19b1a6ea6thrust24THRUST_300001_SM_1000_NS6system6detail10sequential3seqE,@object
	.size		_ZN34_INTERNAL_f00b9d62_4_k_cu_19b1a6ea6thrust24THRUST_300001_SM_1000_NS6system6detail10sequential3seqE,(.L_29 - _ZN34_INTERNAL_f00b9d62_4_k_cu_19b1a6ea6thrust24THRUST_300001_SM_1000_NS6system6detail10sequential3seqE)
_ZN34_INTERNAL_f00b9d62_4_k_cu_19b1a6ea6thrust24THRUST_300001_SM_1000_NS6system6detail10sequential3seqE:
	.zero		1
.L_29:


//--------------------- .nv.constant0._ZN3cub18CUB_300001_SM_10006detail11EmptyKernelIvEEvv --------------------------
	.section	.nv.constant0._ZN3cub18CUB_300001_SM_10006detail11EmptyKernelIvEEvv,"a",@progbits
	.sectionflags	@""
	.align	4
.nv.constant0._ZN3cub18CUB_300001_SM_10006detail11EmptyKernelIvEEvv:
	.zero		896


//--------------------- .nv.constant0._Z17ThreadStoreKernelv --------------------------
	.section	.nv.constant0._Z17ThreadStoreKernelv,"a",@progbits
	.sectionflags	@""
	.align	4
.nv.constant0._Z17ThreadStoreKernelv:
	.zero		896


//--------------------- .nv.constant0._Z16ThreadLoadKernelv --------------------------
	.section	.nv.constant0._Z16ThreadLoadKernelv,"a",@progbits
	.sectionflags	@""
	.align	4
.nv.constant0._Z16ThreadLoadKernelv:
	.zero		896


//--------------------- SYMBOLS --------------------------

	.type		.nv.reservedSmem.offset0,@object
	.size		.nv.reservedSmem.offset0,0x4
